//
// Generated by NVIDIA NVVM Compiler
//
// Compiler Build ID: CL-36424714
// Cuda compilation tools, release 13.0, V13.0.88
// Based on NVVM 20.0.0
//

.version 9.0
.target sm_100
.address_size 64

	// .globl	_Z17test_default_easyPdPi

.visible .entry _Z17test_default_easyPdPi(
	.param .u64 .ptr .align 1 _Z17test_default_easyPdPi_param_0,
	.param .u64 .ptr .align 1 _Z17test_default_easyPdPi_param_1
)
{
	.reg .pred 	%p<54>;
	.reg .b32 	%r<57>;
	.reg .b64 	%rd<25>;
	.reg .b64 	%fd<68>;

	ld.param.u64 	%rd4, [_Z17test_default_easyPdPi_param_0];
	ld.param.u64 	%rd5, [_Z17test_default_easyPdPi_param_1];
	cvta.to.global.u64 	%rd1, %rd4;
	cvta.to.global.u64 	%rd2, %rd5;
	mov.u32 	%r13, %ntid.x;
	mov.u32 	%r14, %ctaid.x;
	mov.u32 	%r15, %tid.x;
	mad.lo.s32 	%r1, %r13, %r14, %r15;
	setp.gt.s32 	%p1, %r1, 24;
	@%p1 bra 	$L__BB0_17;
	mul.wide.s32 	%rd6, %r1, 4;
	add.s64 	%rd3, %rd2, %rd6;
	ld.global.u32 	%r16, [%rd3];
	setp.ne.s32 	%p2, %r16, 0;
	@%p2 bra 	$L__BB0_17;
	mul.hi.s32 	%r18, %r1, 1717986919;
	shr.u32 	%r19, %r18, 31;
	shr.s32 	%r20, %r18, 1;
	add.s32 	%r21, %r20, %r19;
	mul.lo.s32 	%r22, %r21, 5;
	sub.s32 	%r2, %r1, %r22;
	setp.eq.s32 	%p3, %r2, 0;
	mov.b32 	%r51, 0;
	mov.f64 	%fd62, 0d0000000000000000;
	@%p3 bra 	$L__BB0_7;
	ld.global.u32 	%r24, [%rd3+-4];
	setp.ne.s32 	%p4, %r24, -666;
	mov.f64 	%fd62, 0d0000000000000000;
	mov.b32 	%r51, 0;
	@%p4 bra 	$L__BB0_6;
	mad.lo.s32 	%r25, %r1, 5, -4;
	mul.wide.s32 	%rd7, %r25, 8;
	add.s64 	%rd8, %rd1, %rd7;
	ld.global.f64 	%fd14, [%rd8];
	setp.gt.f64 	%p5, %fd14, 0d0000000000000000;
	selp.u32 	%r26, 1, 0, %p5;
	selp.f64 	%fd15, %fd14, 0d0000000000000000, %p5;
	ld.global.f64 	%fd16, [%rd8+8];
	setp.gt.f64 	%p6, %fd16, 0d0000000000000000;
	selp.b32 	%r27, 2, %r26, %p6;
	selp.f64 	%fd17, %fd16, %fd15, %p6;
	ld.global.f64 	%fd18, [%rd8+16];
	setp.gt.f64 	%p7, %fd18, 0d0000000000000000;
	selp.b32 	%r51, 3, %r27, %p7;
	selp.f64 	%fd62, %fd18, %fd17, %p7;
	ld.global.f64 	%fd2, [%rd8+24];
	setp.leu.f64 	%p8, %fd2, 0d0000000000000000;
	@%p8 bra 	$L__BB0_6;
	mov.b32 	%r51, 4;
	mov.f64 	%fd62, %fd2;
$L__BB0_6:
	setp.eq.s32 	%p9, %r2, 4;
	@%p9 bra 	$L__BB0_9;
$L__BB0_7:
	ld.global.u32 	%r29, [%rd3+4];
	setp.ne.s32 	%p10, %r29, -666;
	@%p10 bra 	$L__BB0_9;
	mul.lo.s32 	%r30, %r1, 5;
	mul.wide.s32 	%rd9, %r30, 8;
	add.s64 	%rd10, %rd1, %rd9;
	ld.global.f64 	%fd19, [%rd10+48];
	setp.gt.f64 	%p11, %fd19, 0d0000000000000000;
	setp.lt.f64 	%p12, %fd62, %fd19;
	and.pred  	%p13, %p11, %p12;
	selp.b32 	%r31, 1, %r51, %p13;
	selp.f64 	%fd21, %fd19, %fd62, %p13;
	ld.global.f64 	%fd23, [%rd10+56];
	setp.gt.f64 	%p14, %fd23, 0d0000000000000000;
	setp.lt.f64 	%p15, %fd21, %fd23;
	and.pred  	%p16, %p14, %p15;
	selp.b32 	%r32, 2, %r31, %p16;
	selp.f64 	%fd25, %fd23, %fd21, %p16;
	ld.global.f64 	%fd27, [%rd10+64];
	setp.gt.f64 	%p17, %fd27, 0d0000000000000000;
	setp.lt.f64 	%p18, %fd25, %fd27;
	and.pred  	%p19, %p17, %p18;
	selp.b32 	%r33, 3, %r32, %p19;
	selp.f64 	%fd29, %fd27, %fd25, %p19;
	ld.global.f64 	%fd31, [%rd10+72];
	setp.gt.f64 	%p20, %fd31, 0d0000000000000000;
	setp.lt.f64 	%p21, %fd29, %fd31;
	and.pred  	%p22, %p20, %p21;
	selp.b32 	%r51, 4, %r33, %p22;
	selp.f64 	%fd62, %fd31, %fd29, %p22;
$L__BB0_9:
	setp.lt.s32 	%p23, %r1, 5;
	@%p23 bra 	$L__BB0_13;
	add.s32 	%r34, %r1, -5;
	mul.wide.u32 	%rd11, %r34, 4;
	add.s64 	%rd12, %rd2, %rd11;
	ld.global.u32 	%r35, [%rd12];
	setp.ne.s32 	%p24, %r35, -666;
	@%p24 bra 	$L__BB0_12;
	mul.lo.s32 	%r36, %r1, 5;
	add.s32 	%r37, %r36, -24;
	mul.wide.u32 	%rd13, %r37, 8;
	add.s64 	%rd14, %rd1, %rd13;
	ld.global.f64 	%fd33, [%rd14];
	setp.gt.f64 	%p25, %fd33, 0d0000000000000000;
	setp.lt.f64 	%p26, %fd62, %fd33;
	and.pred  	%p27, %p25, %p26;
	selp.b32 	%r38, 1, %r51, %p27;
	selp.f64 	%fd35, %fd33, %fd62, %p27;
	add.s32 	%r39, %r36, -23;
	mul.wide.u32 	%rd15, %r39, 8;
	add.s64 	%rd16, %rd1, %rd15;
	ld.global.f64 	%fd37, [%rd16];
	setp.gt.f64 	%p28, %fd37, 0d0000000000000000;
	setp.lt.f64 	%p29, %fd35, %fd37;
	and.pred  	%p30, %p28, %p29;
	selp.b32 	%r40, 2, %r38, %p30;
	selp.f64 	%fd39, %fd37, %fd35, %p30;
	add.s32 	%r41, %r36, -22;
	mul.wide.u32 	%rd17, %r41, 8;
	add.s64 	%rd18, %rd1, %rd17;
	ld.global.f64 	%fd41, [%rd18];
	setp.gt.f64 	%p31, %fd41, 0d0000000000000000;
	setp.lt.f64 	%p32, %fd39, %fd41;
	and.pred  	%p33, %p31, %p32;
	selp.b32 	%r42, 3, %r40, %p33;
	selp.f64 	%fd43, %fd41, %fd39, %p33;
	add.s32 	%r43, %r36, -21;
	mul.wide.u32 	%rd19, %r43, 8;
	add.s64 	%rd20, %rd1, %rd19;
	ld.global.f64 	%fd45, [%rd20];
	setp.gt.f64 	%p34, %fd45, 0d0000000000000000;
	setp.lt.f64 	%p35, %fd43, %fd45;
	and.pred  	%p36, %p34, %p35;
	selp.b32 	%r51, 4, %r42, %p36;
	selp.f64 	%fd62, %fd45, %fd43, %p36;
$L__BB0_12:
	setp.gt.u32 	%p37, %r1, 19;
	@%p37 bra 	$L__BB0_15;
$L__BB0_13:
	ld.global.u32 	%r44, [%rd3+20];
	setp.ne.s32 	%p38, %r44, -666;
	@%p38 bra 	$L__BB0_15;
	mul.lo.s32 	%r45, %r1, 5;
	mul.wide.s32 	%rd21, %r45, 8;
	add.s64 	%rd22, %rd1, %rd21;
	ld.global.f64 	%fd47, [%rd22+208];
	setp.gt.f64 	%p39, %fd47, 0d0000000000000000;
	setp.lt.f64 	%p40, %fd62, %fd47;
	and.pred  	%p41, %p39, %p40;
	selp.b32 	%r46, 1, %r51, %p41;
	selp.f64 	%fd49, %fd47, %fd62, %p41;
	ld.global.f64 	%fd51, [%rd22+216];
	setp.gt.f64 	%p42, %fd51, 0d0000000000000000;
	setp.lt.f64 	%p43, %fd49, %fd51;
	and.pred  	%p44, %p42, %p43;
	selp.b32 	%r47, 2, %r46, %p44;
	selp.f64 	%fd53, %fd51, %fd49, %p44;
	ld.global.f64 	%fd55, [%rd22+224];
	setp.gt.f64 	%p45, %fd55, 0d0000000000000000;
	setp.lt.f64 	%p46, %fd53, %fd55;
	and.pred  	%p47, %p45, %p46;
	selp.b32 	%r48, 3, %r47, %p47;
	selp.f64 	%fd57, %fd55, %fd53, %p47;
	ld.global.f64 	%fd59, [%rd22+232];
	setp.gt.f64 	%p48, %fd59, 0d0000000000000000;
	setp.lt.f64 	%p49, %fd57, %fd59;
	and.pred  	%p50, %p48, %p49;
	selp.b32 	%r51, 4, %r48, %p50;
	selp.f64 	%fd62, %fd59, %fd57, %p50;
$L__BB0_15:
	setp.eq.s32 	%p51, %r51, 0;
	setp.leu.f64 	%p52, %fd62, 0d3F847AE147AE147B;
	or.pred  	%p53, %p51, %p52;
	@%p53 bra 	$L__BB0_17;
	mov.b32 	%r49, -1;
	st.global.u32 	[%rd3], %r49;
	mul.f64 	%fd61, %fd62, 0d3FECCCCCCCCCCCCD;
	mad.lo.s32 	%r50, %r1, 5, %r51;
	mul.wide.s32 	%rd23, %r50, 8;
	add.s64 	%rd24, %rd1, %rd23;
	st.global.f64 	[%rd24], %fd61;
$L__BB0_17:
	ret;

}
	// .globl	_Z24test_update_default_easyPi
.visible .entry _Z24test_update_default_easyPi(
	.param .u64 .ptr .align 1 _Z24test_update_default_easyPi_param_0
)
{
	.reg .pred 	%p<6>;
	.reg .b32 	%r<8>;
	.reg .b64 	%rd<5>;

	ld.param.u64 	%rd2, [_Z24test_update_default_easyPi_param_0];
	mov.u32 	%r3, %ntid.x;
	mov.u32 	%r4, %ctaid.x;
	mov.u32 	%r5, %tid.x;
	mad.lo.s32 	%r1, %r3, %r4, %r5;
	setp.gt.s32 	%p1, %r1, 24;
	@%p1 bra 	$L__BB1_3;
	cvta.to.global.u64 	%rd3, %rd2;
	mul.wide.s32 	%rd4, %r1, 4;
	add.s64 	%rd1, %rd3, %rd4;
	ld.global.u32 	%r6, [%rd1];
	setp.eq.s32 	%p2, %r6, -666;
	selp.b32 	%r7, 666, %r6, %p2;
	setp.eq.s32 	%p3, %r7, -1;
	selp.b32 	%r2, -666, %r7, %p3;
	or.pred  	%p4, %p2, %p3;
	not.pred 	%p5, %p4;
	@%p5 bra 	$L__BB1_3;
	st.global.u32 	[%rd1], %r2;
$L__BB1_3:
	ret;

}
	// .globl	_Z17test_default_hardPdPi
.visible .entry _Z17test_default_hardPdPi(
	.param .u64 .ptr .align 1 _Z17test_default_hardPdPi_param_0,
	.param .u64 .ptr .align 1 _Z17test_default_hardPdPi_param_1
)
{
	.reg .pred 	%p<55>;
	.reg .b32 	%r<74>;
	.reg .b64 	%rd<25>;
	.reg .b64 	%fd<68>;

	ld.param.u64 	%rd4, [_Z17test_default_hardPdPi_param_0];
	ld.param.u64 	%rd5, [_Z17test_default_hardPdPi_param_1];
	cvta.to.global.u64 	%rd1, %rd4;
	cvta.to.global.u64 	%rd2, %rd5;
	mov.u32 	%r26, %ntid.x;
	mov.u32 	%r27, %ctaid.x;
	mov.u32 	%r28, %tid.x;
	mad.lo.s32 	%r1, %r26, %r27, %r28;
	shl.b32 	%r67, %r1, 2;
	setp.gt.s32 	%p1, %r67, 24;
	@%p1 bra 	$L__BB2_19;
	sub.s32 	%r29, 24, %r67;
	min.u32 	%r30, %r29, 3;
	mad.lo.s32 	%r66, %r1, 20, -24;
	add.s32 	%r65, %r67, -5;
	neg.s32 	%r64, %r30;
$L__BB2_2:
	add.s32 	%r10, %r65, 5;
	mul.wide.s32 	%rd6, %r67, 4;
	add.s64 	%rd3, %rd2, %rd6;
	ld.global.u32 	%r31, [%rd3];
	setp.ne.s32 	%p2, %r31, 0;
	@%p2 bra 	$L__BB2_18;
	mul.hi.s32 	%r33, %r10, 1717986919;
	shr.u32 	%r34, %r33, 31;
	shr.s32 	%r35, %r33, 1;
	add.s32 	%r36, %r35, %r34;
	mul.lo.s32 	%r37, %r36, 5;
	sub.s32 	%r11, %r10, %r37;
	setp.eq.s32 	%p3, %r11, 0;
	mov.b32 	%r68, 0;
	mov.f64 	%fd62, 0d0000000000000000;
	@%p3 bra 	$L__BB2_8;
	ld.global.u32 	%r39, [%rd3+-4];
	setp.ne.s32 	%p4, %r39, -666;
	mov.f64 	%fd62, 0d0000000000000000;
	mov.b32 	%r68, 0;
	@%p4 bra 	$L__BB2_7;
	add.s32 	%r40, %r66, 20;
	mul.wide.s32 	%rd7, %r40, 8;
	add.s64 	%rd8, %rd1, %rd7;
	ld.global.f64 	%fd14, [%rd8];
	setp.gt.f64 	%p5, %fd14, 0d0000000000000000;
	selp.u32 	%r41, 1, 0, %p5;
	selp.f64 	%fd15, %fd14, 0d0000000000000000, %p5;
	ld.global.f64 	%fd16, [%rd8+8];
	setp.gt.f64 	%p6, %fd16, 0d0000000000000000;
	selp.b32 	%r42, 2, %r41, %p6;
	selp.f64 	%fd17, %fd16, %fd15, %p6;
	ld.global.f64 	%fd18, [%rd8+16];
	setp.gt.f64 	%p7, %fd18, 0d0000000000000000;
	selp.b32 	%r68, 3, %r42, %p7;
	selp.f64 	%fd62, %fd18, %fd17, %p7;
	ld.global.f64 	%fd2, [%rd8+24];
	setp.leu.f64 	%p8, %fd2, 0d0000000000000000;
	@%p8 bra 	$L__BB2_7;
	mov.b32 	%r68, 4;
	mov.f64 	%fd62, %fd2;
$L__BB2_7:
	setp.eq.s32 	%p9, %r11, 4;
	@%p9 bra 	$L__BB2_10;
$L__BB2_8:
	ld.global.u32 	%r44, [%rd3+4];
	setp.ne.s32 	%p10, %r44, -666;
	@%p10 bra 	$L__BB2_10;
	add.s32 	%r45, %r66, 24;
	mul.wide.s32 	%rd9, %r45, 8;
	add.s64 	%rd10, %rd1, %rd9;
	ld.global.f64 	%fd19, [%rd10+48];
	setp.gt.f64 	%p11, %fd19, 0d0000000000000000;
	setp.lt.f64 	%p12, %fd62, %fd19;
	and.pred  	%p13, %p11, %p12;
	selp.b32 	%r46, 1, %r68, %p13;
	selp.f64 	%fd21, %fd19, %fd62, %p13;
	ld.global.f64 	%fd23, [%rd10+56];
	setp.gt.f64 	%p14, %fd23, 0d0000000000000000;
	setp.lt.f64 	%p15, %fd21, %fd23;
	and.pred  	%p16, %p14, %p15;
	selp.b32 	%r47, 2, %r46, %p16;
	selp.f64 	%fd25, %fd23, %fd21, %p16;
	ld.global.f64 	%fd27, [%rd10+64];
	setp.gt.f64 	%p17, %fd27, 0d0000000000000000;
	setp.lt.f64 	%p18, %fd25, %fd27;
	and.pred  	%p19, %p17, %p18;
	selp.b32 	%r48, 3, %r47, %p19;
	selp.f64 	%fd29, %fd27, %fd25, %p19;
	ld.global.f64 	%fd31, [%rd10+72];
	setp.gt.f64 	%p20, %fd31, 0d0000000000000000;
	setp.lt.f64 	%p21, %fd29, %fd31;
	and.pred  	%p22, %p20, %p21;
	selp.b32 	%r68, 4, %r48, %p22;
	selp.f64 	%fd62, %fd31, %fd29, %p22;
$L__BB2_10:
	setp.lt.s32 	%p23, %r10, 5;
	@%p23 bra 	$L__BB2_14;
	mul.wide.u32 	%rd11, %r65, 4;
	add.s64 	%rd12, %rd2, %rd11;
	ld.global.u32 	%r49, [%rd12];
	setp.ne.s32 	%p24, %r49, -666;
	@%p24 bra 	$L__BB2_13;
	mul.wide.u32 	%rd13, %r66, 8;
	add.s64 	%rd14, %rd1, %rd13;
	ld.global.f64 	%fd33, [%rd14];
	setp.gt.f64 	%p25, %fd33, 0d0000000000000000;
	setp.lt.f64 	%p26, %fd62, %fd33;
	and.pred  	%p27, %p25, %p26;
	selp.b32 	%r50, 1, %r68, %p27;
	selp.f64 	%fd35, %fd33, %fd62, %p27;
	add.s32 	%r51, %r66, 1;
	mul.wide.u32 	%rd15, %r51, 8;
	add.s64 	%rd16, %rd1, %rd15;
	ld.global.f64 	%fd37, [%rd16];
	setp.gt.f64 	%p28, %fd37, 0d0000000000000000;
	setp.lt.f64 	%p29, %fd35, %fd37;
	and.pred  	%p30, %p28, %p29;
	selp.b32 	%r52, 2, %r50, %p30;
	selp.f64 	%fd39, %fd37, %fd35, %p30;
	add.s32 	%r53, %r66, 2;
	mul.wide.u32 	%rd17, %r53, 8;
	add.s64 	%rd18, %rd1, %rd17;
	ld.global.f64 	%fd41, [%rd18];
	setp.gt.f64 	%p31, %fd41, 0d0000000000000000;
	setp.lt.f64 	%p32, %fd39, %fd41;
	and.pred  	%p33, %p31, %p32;
	selp.b32 	%r54, 3, %r52, %p33;
	selp.f64 	%fd43, %fd41, %fd39, %p33;
	add.s32 	%r55, %r66, 3;
	mul.wide.u32 	%rd19, %r55, 8;
	add.s64 	%rd20, %rd1, %rd19;
	ld.global.f64 	%fd45, [%rd20];
	setp.gt.f64 	%p34, %fd45, 0d0000000000000000;
	setp.lt.f64 	%p35, %fd43, %fd45;
	and.pred  	%p36, %p34, %p35;
	selp.b32 	%r68, 4, %r54, %p36;
	selp.f64 	%fd62, %fd45, %fd43, %p36;
$L__BB2_13:
	setp.gt.u32 	%p37, %r10, 19;
	@%p37 bra 	$L__BB2_16;
$L__BB2_14:
	ld.global.u32 	%r56, [%rd3+20];
	setp.ne.s32 	%p38, %r56, -666;
	@%p38 bra 	$L__BB2_16;
	add.s32 	%r57, %r66, 24;
	mul.wide.s32 	%rd21, %r57, 8;
	add.s64 	%rd22, %rd1, %rd21;
	ld.global.f64 	%fd47, [%rd22+208];
	setp.gt.f64 	%p39, %fd47, 0d0000000000000000;
	setp.lt.f64 	%p40, %fd62, %fd47;
	and.pred  	%p41, %p39, %p40;
	selp.b32 	%r58, 1, %r68, %p41;
	selp.f64 	%fd49, %fd47, %fd62, %p41;
	ld.global.f64 	%fd51, [%rd22+216];
	setp.gt.f64 	%p42, %fd51, 0d0000000000000000;
	setp.lt.f64 	%p43, %fd49, %fd51;
	and.pred  	%p44, %p42, %p43;
	selp.b32 	%r59, 2, %r58, %p44;
	selp.f64 	%fd53, %fd51, %fd49, %p44;
	ld.global.f64 	%fd55, [%rd22+224];
	setp.gt.f64 	%p45, %fd55, 0d0000000000000000;
	setp.lt.f64 	%p46, %fd53, %fd55;
	and.pred  	%p47, %p45, %p46;
	selp.b32 	%r60, 3, %r59, %p47;
	selp.f64 	%fd57, %fd55, %fd53, %p47;
	ld.global.f64 	%fd59, [%rd22+232];
	setp.gt.f64 	%p48, %fd59, 0d0000000000000000;
	setp.lt.f64 	%p49, %fd57, %fd59;
	and.pred  	%p50, %p48, %p49;
	selp.b32 	%r68, 4, %r60, %p50;
	selp.f64 	%fd62, %fd59, %fd57, %p50;
$L__BB2_16:
	setp.eq.s32 	%p51, %r68, 0;
	setp.leu.f64 	%p52, %fd62, 0d3F847AE147AE147B;
	or.pred  	%p53, %p51, %p52;
	@%p53 bra 	$L__BB2_18;
	mov.b32 	%r61, -1;
	st.global.u32 	[%rd3], %r61;
	mul.f64 	%fd61, %fd62, 0d3FECCCCCCCCCCCCD;
	add.s32 	%r62, %r68, %r66;
	add.s32 	%r63, %r62, 24;
	mul.wide.s32 	%rd23, %r63, 8;
	add.s64 	%rd24, %rd1, %rd23;
	st.global.f64 	[%rd24], %fd61;
$L__BB2_18:
	add.s32 	%r67, %r67, 1;
	add.s32 	%r66, %r66, 5;
	add.s32 	%r65, %r65, 1;
	add.s32 	%r64, %r64, 1;
	setp.ne.s32 	%p54, %r64, 1;
	@%p54 bra 	$L__BB2_2;
$L__BB2_19:
	ret;

}
	// .globl	_Z24test_update_default_hardPi
.visible .entry _Z24test_update_default_hardPi(
	.param .u64 .ptr .align 1 _Z24test_update_default_hardPi_param_0
)
{
	.reg .pred 	%p<7>;
	.reg .b32 	%r<18>;
	.reg .b64 	%rd<5>;

	ld.param.u64 	%rd3, [_Z24test_update_default_hardPi_param_0];
	mov.u32 	%r8, %ntid.x;
	mov.u32 	%r9, %ctaid.x;
	mov.u32 	%r10, %tid.x;
	mad.lo.s32 	%r11, %r8, %r9, %r10;
	shl.b32 	%r17, %r11, 2;
	setp.gt.s32 	%p1, %r17, 24;
	@%p1 bra 	$L__BB3_5;
	sub.s32 	%r12, 24, %r17;
	min.u32 	%r13, %r12, 3;
	neg.s32 	%r16, %r13;
	cvta.to.global.u64 	%rd1, %rd3;
$L__BB3_2:
	mul.wide.s32 	%rd4, %r17, 4;
	add.s64 	%rd2, %rd1, %rd4;
	ld.global.u32 	%r14, [%rd2];
	setp.eq.s32 	%p2, %r14, -666;
	selp.b32 	%r15, 666, %r14, %p2;
	setp.eq.s32 	%p3, %r15, -1;
	selp.b32 	%r5, -666, %r15, %p3;
	or.pred  	%p4, %p2, %p3;
	not.pred 	%p5, %p4;
	@%p5 bra 	$L__BB3_4;
	st.global.u32 	[%rd2], %r5;
$L__BB3_4:
	add.s32 	%r17, %r17, 1;
	add.s32 	%r16, %r16, 1;
	setp.ne.s32 	%p6, %r16, 1;
	@%p6 bra 	$L__BB3_2;
$L__BB3_5:
	ret;

}


// ===== COMPILED SASS (sm_100) =====

	.target	sm_100

	.elftype	@"ET_EXEC"


//--------------------- .note.nv.tkinfo           --------------------------
	.section	.note.nv.tkinfo,"",@"SHT_NOTE"
	.sectionflags	@"SHF_NOTE_NV_TKINFO"
	.tkinfo
        /*0018*/ 	.word	0x00000002
        /*0030*/ 	.string	""
        /*0030*/ 	.string	"ptxas"
        /*0030*/ 	.string	"Cuda compilation tools, release 13.0, V13.0.88"
        /*0030*/ 	.string	"Build cuda_13.0.r13.0/compiler.36424714_0"
        /*0030*/ 	.string	"-arch sm_100 -m 64 "



//--------------------- .note.nv.cuinfo           --------------------------
	.section	.note.nv.cuinfo,"",@"SHT_NOTE"
	.sectionflags	@"SHF_NOTE_NV_CUINFO"
        /*0018*/ 	.short	0x0002
        /*001a*/ 	.short	0x0064
        /*001c*/ 	.short	0x0082
	.zero		2


//--------------------- .nv.info                  --------------------------
	.section	.nv.info,"",@"SHT_CUDA_INFO"
	.align	4


	//----- nvinfo : EIATTR_REGCOUNT
	.align		4
        /*0000*/ 	.byte	0x04, 0x2f
        /*0002*/ 	.short	(.L_1 - .L_0)
	.align		4
.L_0:
        /*0004*/ 	.word	index@(_Z17test_default_easyPdPi)
        /*0008*/ 	.word	0x00000016


	//----- nvinfo : EIATTR_FRAME_SIZE
	.align		4
.L_1:
        /*000c*/ 	.byte	0x04, 0x11
        /*000e*/ 	.short	(.L_3 - .L_2)
	.align		4
.L_2:
        /*0010*/ 	.word	index@(_Z17test_default_easyPdPi)
        /*0014*/ 	.word	0x00000000


	//----- nvinfo : EIATTR_REGCOUNT
	.align		4
.L_3:
        /*0018*/ 	.byte	0x04, 0x2f
        /*001a*/ 	.short	(.L_5 - .L_4)
	.align		4
.L_4:
        /*001c*/ 	.word	index@(_Z24test_update_default_easyPi)
        /*0020*/ 	.word	0x00000008


	//----- nvinfo : EIATTR_FRAME_SIZE
	.align		4
.L_5:
        /*0024*/ 	.byte	0x04, 0x11
        /*0026*/ 	.short	(.L_7 - .L_6)
	.align		4
.L_6:
        /*0028*/ 	.word	index@(_Z24test_update_default_easyPi)
        /*002c*/ 	.word	0x00000000


	//----- nvinfo : EIATTR_REGCOUNT
	.align		4
.L_7:
        /*0030*/ 	.byte	0x04, 0x2f
        /*0032*/ 	.short	(.L_9 - .L_8)
	.align		4
.L_8:
        /*0034*/ 	.word	index@(_Z17test_default_hardPdPi)
        /*0038*/ 	.word	0x0000001e


	//----- nvinfo : EIATTR_FRAME_SIZE
	.align		4
.L_9:
        /*003c*/ 	.byte	0x04, 0x11
        /*003e*/ 	.short	(.L_11 - .L_10)
	.align		4
.L_10:
        /*0040*/ 	.word	index@(_Z17test_default_hardPdPi)
        /*0044*/ 	.word	0x00000000


	//----- nvinfo : EIATTR_REGCOUNT
	.align		4
.L_11:
        /*0048*/ 	.byte	0x04, 0x2f
        /*004a*/ 	.short	(.L_13 - .L_12)
	.align		4
.L_12:
        /*004c*/ 	.word	index@(_Z24test_update_default_hardPi)
        /*0050*/ 	.word	0x0000000b


	//----- nvinfo : EIATTR_FRAME_SIZE
	.align		4
.L_13:
        /*0054*/ 	.byte	0x04, 0x11
        /*0056*/ 	.short	(.L_15 - .L_14)
	.align		4
.L_14:
        /*0058*/ 	.word	index@(_Z24test_update_default_hardPi)
        /*005c*/ 	.word	0x00000000


	//----- nvinfo : EIATTR_MIN_STACK_SIZE
	.align		4
.L_15:
        /*0060*/ 	.byte	0x04, 0x12
        /*0062*/ 	.short	(.L_17 - .L_16)
	.align		4
.L_16:
        /*0064*/ 	.word	index@(_Z24test_update_default_hardPi)
        /*0068*/ 	.word	0x00000000


	//----- nvinfo : EIATTR_MIN_STACK_SIZE
	.align		4
.L_17:
        /*006c*/ 	.byte	0x04, 0x12
        /*006e*/ 	.short	(.L_19 - .L_18)
	.align		4
.L_18:
        /*0070*/ 	.word	index@(_Z17test_default_hardPdPi)
        /*0074*/ 	.word	0x00000000


	//----- nvinfo : EIATTR_MIN_STACK_SIZE
	.align		4
.L_19:
        /*0078*/ 	.byte	0x04, 0x12
        /*007a*/ 	.short	(.L_21 - .L_20)
	.align		4
.L_20:
        /*007c*/ 	.word	index@(_Z24test_update_default_easyPi)
        /*0080*/ 	.word	0x00000000


	//----- nvinfo : EIATTR_MIN_STACK_SIZE
	.align		4
.L_21:
        /*0084*/ 	.byte	0x04, 0x12
        /*0086*/ 	.short	(.L_23 - .L_22)
	.align		4
.L_22:
        /*0088*/ 	.word	index@(_Z17test_default_easyPdPi)
        /*008c*/ 	.word	0x00000000
.L_23:


//--------------------- .nv.compat                --------------------------
	.section	.nv.compat,"",@"SHT_CUDA_COMPAT_INFO"
	.align	4
        /*0000*/ 	.byte	0x02, 0x09, 0x00, 0x00, 0x02, 0x02, 0x01, 0x00, 0x02, 0x05, 0x05, 0x00, 0x03, 0x07, 0x01, 0x01
        /*0010*/ 	.byte	0x02, 0x03, 0x00, 0x00, 0x02, 0x06, 0x01, 0x00, 0x04, 0x0b, 0x08, 0x00, 0x01, 0x00, 0x00, 0x00
        /*0020*/ 	.byte	0x00, 0x00, 0x00, 0x00


//--------------------- .nv.info._Z24test_update_default_hardPi --------------------------
	.section	.nv.info._Z24test_update_default_hardPi,"",@"SHT_CUDA_INFO"
	.sectionflags	@""
	.align	4


	//----- nvinfo : EIATTR_CUDA_API_VERSION
	.align		4
        /*0000*/ 	.byte	0x04, 0x37
        /*0002*/ 	.short	(.L_25 - .L_24)
.L_24:
        /*0004*/ 	.word	0x00000082


	//----- nvinfo : EIATTR_KPARAM_INFO
	.align		4
.L_25:
        /*0008*/ 	.byte	0x04, 0x17
        /*000a*/ 	.short	(.L_27 - .L_26)
.L_26:
        /*000c*/ 	.word	0x00000000
        /*0010*/ 	.short	0x0000
        /*0012*/ 	.short	0x0000
        /*0014*/ 	.byte	0x00, 0xf5, 0x21, 0x00


	//----- nvinfo : EIATTR_SPARSE_MMA_MASK
	.align		4
.L_27:
        /*0018*/ 	.byte	0x03, 0x50
        /*001a*/ 	.short	0x0000


	//----- nvinfo : EIATTR_MAXREG_COUNT
	.align		4
        /*001c*/ 	.byte	0x03, 0x1b
        /*001e*/ 	.short	0x00ff


	//----- nvinfo : EIATTR_MERCURY_ISA_VERSION
	.align		4
        /*0020*/ 	.byte	0x03, 0x5f
        /*0022*/ 	.short	0x0101


	//----- nvinfo : EIATTR_VRC_CTA_INIT_COUNT
	.align		4
        /*0024*/ 	.byte	0x02, 0x4a
	.zero		1
	.zero		1


	//----- nvinfo : EIATTR_EXIT_INSTR_OFFSETS
	.align		4
        /*0028*/ 	.byte	0x04, 0x1c
        /*002a*/ 	.short	(.L_29 - .L_28)


	//   ....[0]....
.L_28:
        /*002c*/ 	.word	0x00000070


	//   ....[1]....
        /*0030*/ 	.word	0x000001a0


	//----- nvinfo : EIATTR_CRS_STACK_SIZE
	.align		4
.L_29:
        /*0034*/ 	.byte	0x04, 0x1e
        /*0036*/ 	.short	(.L_31 - .L_30)
.L_30:
        /*0038*/ 	.word	0x00000000


	//----- nvinfo : EIATTR_CBANK_PARAM_SIZE
	.align		4
.L_31:
        /*003c*/ 	.byte	0x03, 0x19
        /*003e*/ 	.short	0x0008


	//----- nvinfo : EIATTR_PARAM_CBANK
	.align		4
        /*0040*/ 	.byte	0x04, 0x0a
        /*0042*/ 	.short	(.L_33 - .L_32)
	.align		4
.L_32:
        /*0044*/ 	.word	index@(.nv.constant0._Z24test_update_default_hardPi)
        /*0048*/ 	.short	0x0380
        /*004a*/ 	.short	0x0008


	//----- nvinfo : EIATTR_SW_WAR
	.align		4
.L_33:
        /*004c*/ 	.byte	0x04, 0x36
        /*004e*/ 	.short	(.L_35 - .L_34)
.L_34:
        /*0050*/ 	.word	0x00000008
.L_35:


//--------------------- .nv.info._Z17test_default_hardPdPi --------------------------
	.section	.nv.info._Z17test_default_hardPdPi,"",@"SHT_CUDA_INFO"
	.sectionflags	@""
	.align	4


	//----- nvinfo : EIATTR_CUDA_API_VERSION
	.align		4
        /*0000*/ 	.byte	0x04, 0x37
        /*0002*/ 	.short	(.L_37 - .L_36)
.L_36:
        /*0004*/ 	.word	0x00000082


	//----- nvinfo : EIATTR_KPARAM_INFO
	.align		4
.L_37:
        /*0008*/ 	.byte	0x04, 0x17
        /*000a*/ 	.short	(.L_39 - .L_38)
.L_38:
        /*000c*/ 	.word	0x00000000
        /*0010*/ 	.short	0x0001
        /*0012*/ 	.short	0x0008
        /*0014*/ 	.byte	0x00, 0xf5, 0x21, 0x00


	//----- nvinfo : EIATTR_KPARAM_INFO
	.align		4
.L_39:
        /*0018*/ 	.byte	0x04, 0x17
        /*001a*/ 	.short	(.L_41 - .L_40)
.L_40:
        /*001c*/ 	.word	0x00000000
        /*0020*/ 	.short	0x0000
        /*0022*/ 	.short	0x0000
        /*0024*/ 	.byte	0x00, 0xf5, 0x21, 0x00


	//----- nvinfo : EIATTR_SPARSE_MMA_MASK
	.align		4
.L_41:
        /*0028*/ 	.byte	0x03, 0x50
        /*002a*/ 	.short	0x0000


	//----- nvinfo : EIATTR_MAXREG_COUNT
	.align		4
        /*002c*/ 	.byte	0x03, 0x1b
        /*002e*/ 	.short	0x00ff


	//----- nvinfo : EIATTR_MERCURY_ISA_VERSION
	.align		4
        /*0030*/ 	.byte	0x03, 0x5f
        /*0032*/ 	.short	0x0101


	//----- nvinfo : EIATTR_VRC_CTA_INIT_COUNT
	.align		4
        /*0034*/ 	.byte	0x02, 0x4a
	.zero		1
	.zero		1


	//----- nvinfo : EIATTR_EXIT_INSTR_OFFSETS
	.align		4
        /*0038*/ 	.byte	0x04, 0x1c
        /*003a*/ 	.short	(.L_43 - .L_42)


	//   ....[0]....
.L_42:
        /*003c*/ 	.word	0x00000070


	//   ....[1]....
        /*0040*/ 	.word	0x00000c00


	//----- nvinfo : EIATTR_CRS_STACK_SIZE
	.align		4
.L_43:
        /*0044*/ 	.byte	0x04, 0x1e
        /*0046*/ 	.short	(.L_45 - .L_44)
.L_44:
        /*0048*/ 	.word	0x00000000


	//----- nvinfo : EIATTR_CBANK_PARAM_SIZE
	.align		4
.L_45:
        /*004c*/ 	.byte	0x03, 0x19
        /*004e*/ 	.short	0x0010


	//----- nvinfo : EIATTR_PARAM_CBANK
	.align		4
        /*0050*/ 	.byte	0x04, 0x0a
        /*0052*/ 	.short	(.L_47 - .L_46)
	.align		4
.L_46:
        /*0054*/ 	.word	index@(.nv.constant0._Z17test_default_hardPdPi)
        /*0058*/ 	.short	0x0380
        /*005a*/ 	.short	0x0010


	//----- nvinfo : EIATTR_SW_WAR
	.align		4
.L_47:
        /*005c*/ 	.byte	0x04, 0x36
        /*005e*/ 	.short	(.L_49 - .L_48)
.L_48:
        /*0060*/ 	.word	0x00000008
.L_49:


//--------------------- .nv.info._Z24test_update_default_easyPi --------------------------
	.section	.nv.info._Z24test_update_default_easyPi,"",@"SHT_CUDA_INFO"
	.sectionflags	@""
	.align	4


	//----- nvinfo : EIATTR_CUDA_API_VERSION
	.align		4
        /*0000*/ 	.byte	0x04, 0x37
        /*0002*/ 	.short	(.L_51 - .L_50)
.L_50:
        /*0004*/ 	.word	0x00000082


	//----- nvinfo : EIATTR_KPARAM_INFO
	.align		4
.L_51:
        /*0008*/ 	.byte	0x04, 0x17
        /*000a*/ 	.short	(.L_53 - .L_52)
.L_52:
        /*000c*/ 	.word	0x00000000
        /*0010*/ 	.short	0x0000
        /*0012*/ 	.short	0x0000
        /*0014*/ 	.byte	0x00, 0xf5, 0x21, 0x00


	//----- nvinfo : EIATTR_SPARSE_MMA_MASK
	.align		4
.L_53:
        /*0018*/ 	.byte	0x03, 0x50
        /*001a*/ 	.short	0x0000


	//----- nvinfo : EIATTR_MAXREG_COUNT
	.align		4
        /*001c*/ 	.byte	0x03, 0x1b
        /*001e*/ 	.short	0x00ff


	//----- nvinfo : EIATTR_MERCURY_ISA_VERSION
	.align		4
        /*0020*/ 	.byte	0x03, 0x5f
        /*0022*/ 	.short	0x0101


	//----- nvinfo : EIATTR_VRC_CTA_INIT_COUNT
	.align		4
        /*0024*/ 	.byte	0x02, 0x4a
	.zero		1
	.zero		1


	//----- nvinfo : EIATTR_EXIT_INSTR_OFFSETS
	.align		4
        /*0028*/ 	.byte	0x04, 0x1c
        /*002a*/ 	.short	(.L_55 - .L_54)


	//   ....[0]....
.L_54:
        /*002c*/ 	.word	0x00000060


	//   ....[1]....
        /*0030*/ 	.word	0x00000100


	//   ....[2]....
        /*0034*/ 	.word	0x00000120


	//----- nvinfo : EIATTR_CBANK_PARAM_SIZE
	.align		4
.L_55:
        /*0038*/ 	.byte	0x03, 0x19
        /*003a*/ 	.short	0x0008


	//----- nvinfo : EIATTR_PARAM_CBANK
	.align		4
        /*003c*/ 	.byte	0x04, 0x0a
        /*003e*/ 	.short	(.L_57 - .L_56)
	.align		4
.L_56:
        /*0040*/ 	.word	index@(.nv.constant0._Z24test_update_default_easyPi)
        /*0044*/ 	.short	0x0380
        /*0046*/ 	.short	0x0008


	//----- nvinfo : EIATTR_SW_WAR
	.align		4
.L_57:
        /*0048*/ 	.byte	0x04, 0x36
        /*004a*/ 	.short	(.L_59 - .L_58)
.L_58:
        /*004c*/ 	.word	0x00000008
.L_59:


//--------------------- .nv.info._Z17test_default_easyPdPi --------------------------
	.section	.nv.info._Z17test_default_easyPdPi,"",@"SHT_CUDA_INFO"
	.sectionflags	@""
	.align	4


	//----- nvinfo : EIATTR_CUDA_API_VERSION
	.align		4
        /*0000*/ 	.byte	0x04, 0x37
        /*0002*/ 	.short	(.L_61 - .L_60)
.L_60:
        /*0004*/ 	.word	0x00000082


	//----- nvinfo : EIATTR_KPARAM_INFO
	.align		4
.L_61:
        /*0008*/ 	.byte	0x04, 0x17
        /*000a*/ 	.short	(.L_63 - .L_62)
.L_62:
        /*000c*/ 	.word	0x00000000
        /*0010*/ 	.short	0x0001
        /*0012*/ 	.short	0x0008
        /*0014*/ 	.byte	0x00, 0xf5, 0x21, 0x00


	//----- nvinfo : EIATTR_KPARAM_INFO
	.align		4
.L_63:
        /*0018*/ 	.byte	0x04, 0x17
        /*001a*/ 	.short	(.L_65 - .L_64)
.L_64:
        /*001c*/ 	.word	0x00000000
        /*0020*/ 	.short	0x0000
        /*0022*/ 	.short	0x0000
        /*0024*/ 	.byte	0x00, 0xf5, 0x21, 0x00


	//----- nvinfo : EIATTR_SPARSE_MMA_MASK
	.align		4
.L_65:
        /*0028*/ 	.byte	0x03, 0x50
        /*002a*/ 	.short	0x0000


	//----- nvinfo : EIATTR_MAXREG_COUNT
	.align		4
        /*002c*/ 	.byte	0x03, 0x1b
        /*002e*/ 	.short	0x00ff


	//----- nvinfo : EIATTR_MERCURY_ISA_VERSION
	.align		4
        /*0030*/ 	.byte	0x03, 0x5f
        /*0032*/ 	.short	0x0101


	//----- nvinfo : EIATTR_VRC_CTA_INIT_COUNT
	.align		4
        /*0034*/ 	.byte	0x02, 0x4a
	.zero		1
	.zero		1


	//----- nvinfo : EIATTR_EXIT_INSTR_OFFSETS
	.align		4
        /*0038*/ 	.byte	0x04, 0x1c
        /*003a*/ 	.short	(.L_67 - .L_66)


	//   ....[0]....
.L_66:
        /*003c*/ 	.word	0x00000060


	//   ....[1]....
        /*0040*/ 	.word	0x000000c0


	//   ....[2]....
        /*0044*/ 	.word	0x00000ad0


	//   ....[3]....
        /*0048*/ 	.word	0x00000b70


	//----- nvinfo : EIATTR_CRS_STACK_SIZE
	.align		4
.L_67:
        /*004c*/ 	.byte	0x04, 0x1e
        /*004e*/ 	.short	(.L_69 - .L_68)
.L_68:
        /*0050*/ 	.word	0x00000000


	//----- nvinfo : EIATTR_CBANK_PARAM_SIZE
	.align		4
.L_69:
        /*0054*/ 	.byte	0x03, 0x19
        /*0056*/ 	.short	0x0010


	//----- nvinfo : EIATTR_PARAM_CBANK
	.align		4
        /*0058*/ 	.byte	0x04, 0x0a
        /*005a*/ 	.short	(.L_71 - .L_70)
	.align		4
.L_70:
        /*005c*/ 	.word	index@(.nv.constant0._Z17test_default_easyPdPi)
        /*0060*/ 	.short	0x0380
        /*0062*/ 	.short	0x0010


	//----- nvinfo : EIATTR_SW_WAR
	.align		4
.L_71:
        /*0064*/ 	.byte	0x04, 0x36
        /*0066*/ 	.short	(.L_73 - .L_72)
.L_72:
        /*0068*/ 	.word	0x00000008
.L_73:


//--------------------- .nv.callgraph             --------------------------
	.section	.nv.callgraph,"",@"SHT_CUDA_CALLGRAPH"
	.align	4
	.sectionentsize	8
	.align		4
        /*0000*/ 	.word	0x00000000
	.align		4
        /*0004*/ 	.word	0xffffffff
	.align		4
        /*0008*/ 	.word	0x00000000
	.align		4
        /*000c*/ 	.word	0xfffffffe
	.align		4
        /*0010*/ 	.word	0x00000000
	.align		4
        /*0014*/ 	.word	0xfffffffd
	.align		4
        /*0018*/ 	.word	0x00000000
	.align		4
        /*001c*/ 	.word	0xfffffffc


//--------------------- .text._Z24test_update_default_hardPi --------------------------
	.section	.text._Z24test_update_default_hardPi,"ax",@progbits
	.align	128
        .global         _Z24test_update_default_hardPi
        .type           _Z24test_update_default_hardPi,@function
        .size           _Z24test_update_default_hardPi,(.L_x_32 - _Z24test_update_default_hardPi)
        .other          _Z24test_update_default_hardPi,@"STO_CUDA_ENTRY STV_DEFAULT"
_Z24test_update_default_hardPi:
.text._Z24test_update_default_hardPi:
[----:B------:R-:W-:Y:S01]  /*0000*/  LDC R1, c[0x0][0x37c] ;  /* 0x0000df00ff017b82 */ /* 0x000fe20000000800 */
[----:B------:R-:W0:Y:S01]  /*0010*/  S2R R0, SR_CTAID.X ;  /* 0x0000000000007919 */ /* 0x000e220000002500 */
[----:B------:R-:W0:Y:S01]  /*0020*/  LDCU UR4, c[0x0][0x360] ;  /* 0x00006c00ff0477ac */ /* 0x000e220008000800 */
[----:B------:R-:W0:Y:S02]  /*0030*/  S2R R3, SR_TID.X ;  /* 0x0000000000037919 */ /* 0x000e240000002100 */
[----:B0-----:R-:W-:-:S04]  /*0040*/  IMAD R0, R0, UR4, R3 ;  /* 0x0000000400007c24 */ /* 0x001fc8000f8e0203 */
[----:B------:R-:W-:-:S05]  /*0050*/  IMAD.SHL.U32 R0, R0, 0x4, RZ ;  /* 0x0000000400007824 */ /* 0x000fca00078e00ff */
[----:B------:R-:W-:-:S13]  /*0060*/  ISETP.GT.AND P0, PT, R0, 0x18, PT ;  /* 0x000000180000780c */ /* 0x000fda0003f04270 */
[----:B------:R-:W-:Y:S05]  /*0070*/  @P0 EXIT ;  /* 0x000000000000094d */ /* 0x000fea0003800000 */
[----:B------:R-:W0:Y:S01]  /*0080*/  LDC.64 R2, c[0x0][0x380] ;  /* 0x0000e000ff027b82 */ /* 0x000e220000000a00 */
[----:B------:R-:W-:Y:S01]  /*0090*/  IMAD.MOV.U32 R5, RZ, RZ, 0x18 ;  /* 0x00000018ff057424 */ /* 0x000fe200078e00ff */
[----:B------:R-:W1:Y:S01]  /*00a0*/  LDCU.64 UR4, c[0x0][0x358] ;  /* 0x00006b00ff0477ac */ /* 0x000e620008000a00 */
[----:B------:R-:W-:-:S05]  /*00b0*/  IMAD.MOV R4, RZ, RZ, -R0 ;  /* 0x000000ffff047224 */ /* 0x000fca00078e0a00 */
[----:B------:R-:W-:-:S05]  /*00c0*/  VIADDMNMX.U32 R4, R4, R5, 0x3, PT ;  /* 0x0000000304047446 */ /* 0x000fca0003800005 */
[----:B------:R-:W-:-:S07]  /*00d0*/  IMAD.MOV R6, RZ, RZ, -R4 ;  /* 0x000000ffff067224 */ /* 0x000fce00078e0a04 */
.L_x_0:
[----:B0-----:R-:W-:-:S05]  /*00e0*/  IMAD.WIDE R4, R0, 0x4, R2 ;  /* 0x0000000400047825 */ /* 0x001fca00078e0202 */
[----:B-1----:R-:W2:Y:S01]  /*00f0*/  LDG.E R8, desc[UR4][R4.64] ;  /* 0x0000000404087981 */ /* 0x002ea2000c1e1900 */
[----:B------:R-:W-:Y:S02]  /*0100*/  VIADD R6, R6, 0x1 ;  /* 0x0000000106067836 */ /* 0x000fe40000000000 */
[----:B------:R-:W-:Y:S01]  /*0110*/  VIADD R0, R0, 0x1 ;  /* 0x0000000100007836 */ /* 0x000fe20000000000 */
[----:B--2---:R-:W-:-:S04]  /*0120*/  ISETP.NE.AND P0, PT, R8, -0x29a, PT ;  /* 0xfffffd660800780c */ /* 0x004fc80003f05270 */
[----:B------:R-:W-:-:S04]  /*0130*/  SEL R7, R8, 0x29a, P0 ;  /* 0x0000029a08077807 */ /* 0x000fc80000000000 */
[----:B------:R-:W-:-:S04]  /*0140*/  ISETP.NE.AND P1, PT, R7, -0x1, PT ;  /* 0xffffffff0700780c */ /* 0x000fc80003f25270 */
[----:B------:R-:W-:Y:S02]  /*0150*/  ISETP.EQ.OR P0, PT, R8, -0x29a, !P1 ;  /* 0xfffffd660800780c */ /* 0x000fe40004f02670 */
[----:B------:R-:W-:-:S11]  /*0160*/  SEL R7, R7, 0xfffffd66, P1 ;  /* 0xfffffd6607077807 */ /* 0x000fd60000800000 */
[----:B------:R2:W-:Y:S01]  /*0170*/  @P0 STG.E desc[UR4][R4.64], R7 ;  /* 0x0000000704000986 */ /* 0x0005e2000c101904 */
[----:B------:R-:W-:-:S13]  /*0180*/  ISETP.NE.AND P0, PT, R6, 0x1, PT ;  /* 0x000000010600780c */ /* 0x000fda0003f05270 */
[----:B--2---:R-:W-:Y:S05]  /*0190*/  @P0 BRA `(.L_x_0) ;  /* 0xfffffffc00d00947 */ /* 0x004fea000383ffff */
[----:B------:R-:W-:Y:S05]  /*01a0*/  EXIT ;  /* 0x000000000000794d */ /* 0x000fea0003800000 */
.L_x_1:
[----:B------:R-:W-:-:S00]  /*01b0*/  BRA `(.L_x_1) ;  /* 0xfffffffc00fc7947 */ /* 0x000fc0000383ffff */
[----:B------:R-:W-:-:S00]  /*01c0*/  NOP ;  /* 0x0000000000007918 */ /* 0x000fc00000000000 */
        /* <DEDUP_REMOVED lines=11> */
.L_x_32:


//--------------------- .text._Z17test_default_hardPdPi --------------------------
	.section	.text._Z17test_default_hardPdPi,"ax",@progbits
	.align	128
        .global         _Z17test_default_hardPdPi
        .type           _Z17test_default_hardPdPi,@function
        .size           _Z17test_default_hardPdPi,(.L_x_33 - _Z17test_default_hardPdPi)
        .other          _Z17test_default_hardPdPi,@"STO_CUDA_ENTRY STV_DEFAULT"
_Z17test_default_hardPdPi:
.text._Z17test_default_hardPdPi:
        /* <DEDUP_REMOVED lines=11> */
[----:B------:R-:W-:Y:S02]  /*00b0*/  IMAD.MOV R0, RZ, RZ, -R11 ;  /* 0x000000ffff007224 */ /* 0x000fe400078e0a0b */
[----:B------:R-:W-:Y:S02]  /*00c0*/  IMAD.MOV.U32 R6, RZ, RZ, 0x18 ;  /* 0x00000018ff067424 */ /* 0x000fe400078e00ff */
[----:B------:R-:W-:Y:S01]  /*00d0*/  VIADD R15, R11, 0xfffffffb ;  /* 0xfffffffb0b0f7836 */ /* 0x000fe20000000000 */
[----:B------:R-:W2:Y:S01]  /*00e0*/  LDC.64 R4, c[0x0][0x388] ;  /* 0x0000e200ff047b82 */ /* 0x000ea20000000a00 */
[----:B------:R-:W-:Y:S01]  /*00f0*/  VIADDMNMX.U32 R0, R0, R7, 0x3, PT ;  /* 0x0000000300007446 */ /* 0x000fe20003800007 */
[----:B------:R-:W-:-:S04]  /*0100*/  IMAD R13, R13, 0x14, -R6 ;  /* 0x000000140d0d7824 */ /* 0x000fc800078e0a06 */
[----:B------:R-:W-:-:S07]  /*0110*/  IMAD.MOV R0, RZ, RZ, -R0 ;  /* 0x000000ffff007224 */ /* 0x000fce00078e0a00 */
.L_x_16:
[----:B--2---:R-:W-:-:S05]  /*0120*/  IMAD.WIDE R6, R11, 0x4, R4 ;  /* 0x000000040b067825 */ /* 0x004fca00078e0204 */
[----:B-1----:R-:W2:Y:S01]  /*0130*/  LDG.E R8, desc[UR4][R6.64] ;  /* 0x0000000406087981 */ /* 0x002ea2000c1e1900 */
[----:B------:R-:W-:Y:S01]  /*0140*/  VIADD R0, R0, 0x1 ;  /* 0x0000000100007836 */ /* 0x000fe20000000000 */
[----:B------:R-:W-:Y:S04]  /*0150*/  BSSY.RECONVERGENT B0, `(.L_x_2) ;  /* 0x00000a6000007945 */ /* 0x000fe80003800200 */
[----:B------:R-:W-:Y:S02]  /*0160*/  ISETP.NE.AND P3, PT, R0, 0x1, PT ;  /* 0x000000010000780c */ /* 0x000fe40003f65270 */
[----:B--2---:R-:W-:-:S13]  /*0170*/  ISETP.NE.AND P0, PT, R8, RZ, PT ;  /* 0x000000ff0800720c */ /* 0x004fda0003f05270 */
[----:B------:R-:W-:Y:S05]  /*0180*/  @P0 BRA `(.L_x_3) ;  /* 0x0000000800880947 */ /* 0x000fea0003800000 */
[----:B------:R-:W-:Y:S01]  /*0190*/  VIADD R12, R15, 0x5 ;  /* 0x000000050f0c7836 */ /* 0x000fe20000000000 */
[----:B------:R-:W-:Y:S04]  /*01a0*/  BSSY.RECONVERGENT B1, `(.L_x_4) ;  /* 0x0000048000017945 */ /* 0x000fe80003800200 */
[----:B------:R-:W-:Y:S01]  /*01b0*/  BSSY.RELIABLE B2, `(.L_x_5) ;  /* 0x0000029000027945 */ /* 0x000fe20003800100 */
[----:B------:R-:W-:Y:S02]  /*01c0*/  IMAD.MOV.U32 R10, RZ, RZ, RZ ;  /* 0x000000ffff0a7224 */ /* 0x000fe400078e00ff */
[----:B------:R-:W-:-:S05]  /*01d0*/  IMAD.HI R8, R12, 0x66666667, RZ ;  /* 0x666666670c087827 */ /* 0x000fca00078e02ff */
[----:B------:R-:W-:-:S04]  /*01e0*/  SHF.R.S32.HI R9, RZ, 0x1, R8 ;  /* 0x00000001ff097819 */ /* 0x000fc80000011408 */
[----:B------:R-:W-:-:S05]  /*01f0*/  LEA.HI R9, R8, R9, RZ, 0x1 ;  /* 0x0000000908097211 */ /* 0x000fca00078f08ff */
[----:B------:R-:W-:Y:S01]  /*0200*/  IMAD R14, R9, -0x5, R12 ;  /* 0xfffffffb090e7824 */ /* 0x000fe200078e020c */
[----:B------:R-:W-:-:S04]  /*0210*/  CS2R R8, SRZ ;  /* 0x0000000000087805 */ /* 0x000fc8000001ff00 */
[----:B------:R-:W-:-:S13]  /*0220*/  ISETP.NE.AND P0, PT, R14, RZ, PT ;  /* 0x000000ff0e00720c */ /* 0x000fda0003f05270 */
[----:B------:R-:W-:Y:S05]  /*0230*/  @!P0 BRA `(.L_x_6) ;  /* 0x0000000000808947 */ /* 0x000fea0003800000 */
[----:B------:R-:W2:Y:S01]  /*0240*/  LDG.E R8, desc[UR4][R6.64+-0x4] ;  /* 0xfffffc0406087981 */ /* 0x000ea2000c1e1900 */
[----:B------:R-:W-:Y:S01]  /*0250*/  BSSY.RECONVERGENT B3, `(.L_x_7) ;  /* 0x000001c000037945 */ /* 0x000fe20003800200 */
[----:B------:R-:W-:Y:S01]  /*0260*/  ISETP.NE.AND P0, PT, R14, 0x4, PT ;  /* 0x000000040e00780c */ /* 0x000fe20003f05270 */
[----:B------:R-:W-:Y:S01]  /*0270*/  IMAD.MOV.U32 R10, RZ, RZ, RZ ;  /* 0x000000ffff0a7224 */ /* 0x000fe200078e00ff */
[----:B--2---:R-:W-:Y:S02]  /*0280*/  ISETP.NE.AND P1, PT, R8, -0x29a, PT ;  /* 0xfffffd660800780c */ /* 0x004fe40003f25270 */
[----:B------:R-:W-:-:S11]  /*0290*/  CS2R R8, SRZ ;  /* 0x0000000000087805 */ /* 0x000fd6000001ff00 */
[----:B------:R-:W-:Y:S05]  /*02a0*/  @P1 BRA `(.L_x_8) ;  /* 0x0000000000581947 */ /* 0x000fea0003800000 */
[----:B------:R-:W-:-:S04]  /*02b0*/  VIADD R21, R13, 0x14 ;  /* 0x000000140d157836 */ /* 0x000fc80000000000 */
[----:B0-----:R-:W-:-:S05]  /*02c0*/  IMAD.WIDE R20, R21, 0x8, R2 ;  /* 0x0000000815147825 */ /* 0x001fca00078e0202 */
[----:B------:R-:W2:Y:S04]  /*02d0*/  LDG.E.64 R22, desc[UR4][R20.64] ;  /* 0x0000000414167981 */ /* 0x000ea8000c1e1b00 */
[----:B------:R-:W3:Y:S04]  /*02e0*/  LDG.E.64 R16, desc[UR4][R20.64+0x18] ;  /* 0x0000180414107981 */ /* 0x000ee8000c1e1b00 */
[----:B------:R-:W4:Y:S04]  /*02f0*/  LDG.E.64 R18, desc[UR4][R20.64+0x8] ;  /* 0x0000080414127981 */ /* 0x000f28000c1e1b00 */
[----:B------:R-:W5:Y:S01]  /*0300*/  LDG.E.64 R8, desc[UR4][R20.64+0x10] ;  /* 0x0000100414087981 */ /* 0x000f62000c1e1b00 */
[----:B--2---:R-:W-:-:S02]  /*0310*/  DSETP.GT.AND P1, PT, R22, RZ, PT ;  /* 0x000000ff1600722a */ /* 0x004fc40003f24000 */
[----:B---3--:R-:W-:-:S04]  /*0320*/  DSETP.GT.AND P5, PT, R16, RZ, PT ;  /* 0x000000ff1000722a */ /* 0x008fc80003fa4000 */
[----:B------:R-:W-:Y:S01]  /*0330*/  FSEL R25, R22, RZ, P1 ;  /* 0x000000ff16197208 */ /* 0x000fe20000800000 */
[----:B----4-:R-:W-:Y:S01]  /*0340*/  DSETP.GT.AND P2, PT, R18, RZ, PT ;  /* 0x000000ff1200722a */ /* 0x010fe20003f44000 */
[----:B------:R-:W-:Y:S02]  /*0350*/  FSEL R27, R23, RZ, P1 ;  /* 0x000000ff171b7208 */ /* 0x000fe40000800000 */
[----:B------:R-:W-:Y:S01]  /*0360*/  SEL R10, RZ, 0x1, !P1 ;  /* 0x00000001ff0a7807 */ /* 0x000fe20004800000 */
[----:B-----5:R-:W-:Y:S02]  /*0370*/  DSETP.GT.AND P4, PT, R8, RZ, PT ;  /* 0x000000ff0800722a */ /* 0x020fe40003f84000 */
[----:B------:R-:W-:Y:S02]  /*0380*/  FSEL R23, R18, R25, P2 ;  /* 0x0000001912177208 */ /* 0x000fe40001000000 */
[----:B------:R-:W-:Y:S02]  /*0390*/  FSEL R19, R19, R27, P2 ;  /* 0x0000001b13137208 */ /* 0x000fe40001000000 */
[----:B------:R-:W-:-:S02]  /*03a0*/  SEL R10, R10, 0x2, !P2 ;  /* 0x000000020a0a7807 */ /* 0x000fc40005000000 */
[----:B------:R-:W-:Y:S01]  /*03b0*/  FSEL R8, R8, R23, P4 ;  /* 0x0000001708087208 */ /* 0x000fe20002000000 */
[----:B------:R-:W-:Y:S01]  /*03c0*/  @P5 IMAD.MOV.U32 R8, RZ, RZ, R16 ;  /* 0x000000ffff085224 */ /* 0x000fe200078e0010 */
[----:B------:R-:W-:Y:S01]  /*03d0*/  FSEL R9, R9, R19, P4 ;  /* 0x0000001309097208 */ /* 0x000fe20002000000 */
[----:B------:R-:W-:Y:S01]  /*03e0*/  @P5 IMAD.MOV.U32 R9, RZ, RZ, R17 ;  /* 0x000000ffff095224 */ /* 0x000fe200078e0011 */
[----:B------:R-:W-:Y:S01]  /*03f0*/  SEL R10, R10, 0x3, !P4 ;  /* 0x000000030a0a7807 */ /* 0x000fe20006000000 */
[----:B------:R-:W-:-:S07]  /*0400*/  @P5 IMAD.MOV.U32 R10, RZ, RZ, 0x4 ;  /* 0x00000004ff0a5424 */ /* 0x000fce00078e00ff */
.L_x_8:
[----:B------:R-:W-:Y:S05]  /*0410*/  BSYNC.RECONVERGENT B3 ;  /* 0x0000000000037941 */ /* 0x000fea0003800200 */
.L_x_7:
[----:B------:R-:W-:Y:S05]  /*0420*/  @!P0 BREAK.RELIABLE B2 ;  /* 0x0000000000028942 */ /* 0x000fea0003800100 */
[----:B------:R-:W-:Y:S05]  /*0430*/  @!P0 BRA `(.L_x_9) ;  /* 0x0000000000788947 */ /* 0x000fea0003800000 */
.L_x_6:
[----:B------:R-:W-:Y:S05]  /*0440*/  BSYNC.RELIABLE B2 ;  /* 0x0000000000027941 */ /* 0x000fea0003800100 */
.L_x_5:
[----:B------:R-:W2:Y:S02]  /*0450*/  LDG.E R14, desc[UR4][R6.64+0x4] ;  /* 0x00000404060e7981 */ /* 0x000ea4000c1e1900 */
[----:B--2---:R-:W-:-:S13]  /*0460*/  ISETP.NE.AND P0, PT, R14, -0x29a, PT ;  /* 0xfffffd660e00780c */ /* 0x004fda0003f05270 */
[----:B------:R-:W-:Y:S05]  /*0470*/  @P0 BRA `(.L_x_9) ;  /* 0x0000000000680947 */ /* 0x000fea0003800000 */
[----:B------:R-:W-:-:S04]  /*0480*/  VIADD R25, R13, 0x18 ;  /* 0x000000180d197836 */ /* 0x000fc80000000000 */
[----:B0-----:R-:W-:-:S05]  /*0490*/  IMAD.WIDE R24, R25, 0x8, R2 ;  /* 0x0000000819187825 */ /* 0x001fca00078e0202 */
[----:B------:R-:W2:Y:S04]  /*04a0*/  LDG.E.64 R18, desc[UR4][R24.64+0x30] ;  /* 0x0000300418127981 */ /* 0x000ea8000c1e1b00 */
[----:B------:R-:W3:Y:S04]  /*04b0*/  LDG.E.64 R20, desc[UR4][R24.64+0x38] ;  /* 0x0000380418147981 */ /* 0x000ee8000c1e1b00 */
[----:B------:R-:W4:Y:S04]  /*04c0*/  LDG.E.64 R22, desc[UR4][R24.64+0x40] ;  /* 0x0000400418167981 */ /* 0x000f28000c1e1b00 */
[----:B------:R-:W5:Y:S01]  /*04d0*/  LDG.E.64 R16, desc[UR4][R24.64+0x48] ;  /* 0x0000480418107981 */ /* 0x000f62000c1e1b00 */
[----:B--2---:R-:W-:-:S06]  /*04e0*/  DSETP.GEU.AND P0, PT, R8, R18, PT ;  /* 0x000000120800722a */ /* 0x004fcc0003f0e000 */
[----:B------:R-:W-:-:S06]  /*04f0*/  DSETP.GT.AND P0, PT, R18, RZ, !P0 ;  /* 0x000000ff1200722a */ /* 0x000fcc0004704000 */
[----:B------:R-:W-:Y:S02]  /*0500*/  FSEL R8, R18, R8, P0 ;  /* 0x0000000812087208 */ /* 0x000fe40000000000 */
[----:B------:R-:W-:Y:S02]  /*0510*/  FSEL R9, R19, R9, P0 ;  /* 0x0000000913097208 */ /* 0x000fe40000000000 */
[----:B------:R-:W-:-:S04]  /*0520*/  SEL R10, R10, 0x1, !P0 ;  /* 0x000000010a0a7807 */ /* 0x000fc80004000000 */
[----:B---3--:R-:W-:-:S06]  /*0530*/  DSETP.GEU.AND P1, PT, R8, R20, PT ;  /* 0x000000140800722a */ /* 0x008fcc0003f2e000 */
[----:B------:R-:W-:-:S06]  /*0540*/  DSETP.GT.AND P1, PT, R20, RZ, !P1 ;  /* 0x000000ff1400722a */ /* 0x000fcc0004f24000 */
[----:B------:R-:W-:Y:S02]  /*0550*/  FSEL R8, R20, R8, P1 ;  /* 0x0000000814087208 */ /* 0x000fe40000800000 */
[----:B------:R-:W-:Y:S02]  /*0560*/  FSEL R9, R21, R9, P1 ;  /* 0x0000000915097208 */ /* 0x000fe40000800000 */
[----:B------:R-:W-:-:S04]  /*0570*/  SEL R10, R10, 0x2, !P1 ;  /* 0x000000020a0a7807 */ /* 0x000fc80004800000 */
[----:B----4-:R-:W-:-:S06]  /*0580*/  DSETP.GEU.AND P2, PT, R8, R22, PT ;  /* 0x000000160800722a */ /* 0x010fcc0003f4e000 */
[----:B------:R-:W-:-:S06]  /*0590*/  DSETP.GT.AND P2, PT, R22, RZ, !P2 ;  /* 0x000000ff1600722a */ /* 0x000fcc0005744000 */
[----:B------:R-:W-:Y:S02]  /*05a0*/  FSEL R8, R22, R8, P2 ;  /* 0x0000000816087208 */ /* 0x000fe40001000000 */
[----:B------:R-:W-:Y:S02]  /*05b0*/  FSEL R9, R23, R9, P2 ;  /* 0x0000000917097208 */ /* 0x000fe40001000000 */
[----:B------:R-:W-:-:S04]  /*05c0*/  SEL R10, R10, 0x3, !P2 ;  /* 0x000000030a0a7807 */ /* 0x000fc80005000000 */
[----:B-----5:R-:W-:-:S06]  /*05d0*/  DSETP.GEU.AND P4, PT, R8, R16, PT ;  /* 0x000000100800722a */ /* 0x020fcc0003f8e000 */
[----:B------:R-:W-:-:S06]  /*05e0*/  DSETP.GT.AND P0, PT, R16, RZ, !P4 ;  /* 0x000000ff1000722a */ /* 0x000fcc0006704000 */
[----:B------:R-:W-:Y:S02]  /*05f0*/  FSEL R8, R16, R8, P0 ;  /* 0x0000000810087208 */ /* 0x000fe40000000000 */
[----:B------:R-:W-:Y:S02]  /*0600*/  FSEL R9, R17, R9, P0 ;  /* 0x0000000911097208 */ /* 0x000fe40000000000 */
[----:B------:R-:W-:-:S07]  /*0610*/  SEL R10, R10, 0x4, !P0 ;  /* 0x000000040a0a7807 */ /* 0x000fce0004000000 */
.L_x_9:
[----:B------:R-:W-:Y:S05]  /*0620*/  BSYNC.RECONVERGENT B1 ;  /* 0x0000000000017941 */ /* 0x000fea0003800200 */
.L_x_4:
[----:B------:R-:W-:Y:S01]  /*0630*/  ISETP.GE.AND P0, PT, R12, 0x5, PT ;  /* 0x000000050c00780c */ /* 0x000fe20003f06270 */
[----:B------:R-:W-:Y:S04]  /*0640*/  BSSY.RECONVERGENT B1, `(.L_x_10) ;  /* 0x0000049000017945 */ /* 0x000fe80003800200 */
[----:B------:R-:W-:Y:S08]  /*0650*/  BSSY.RELIABLE B2, `(.L_x_11) ;  /* 0x000002a000027945 */ /* 0x000ff00003800100 */
[----:B------:R-:W-:Y:S05]  /*0660*/  @!P0 BRA `(.L_x_12) ;  /* 0x0000000000a08947 */ /* 0x000fea0003800000 */
[----:B------:R-:W-:-:S06]  /*0670*/  IMAD.WIDE.U32 R16, R15, 0x4, R4 ;  /* 0x000000040f107825 */ /* 0x000fcc00078e0004 */
[----:B------:R-:W2:Y:S01]  /*0680*/  LDG.E R16, desc[UR4][R16.64] ;  /* 0x0000000410107981 */ /* 0x000ea2000c1e1900 */
[----:B------:R-:W-:Y:S01]  /*0690*/  BSSY.RECONVERGENT B3, `(.L_x_13) ;  /* 0x0000023000037945 */ /* 0x000fe20003800200 */
[----:B------:R-:W-:Y:S02]  /*06a0*/  ISETP.GT.U32.AND P4, PT, R12, 0x13, PT ;  /* 0x000000130c00780c */ /* 0x000fe40003f84070 */
[----:B--2---:R-:W-:-:S13]  /*06b0*/  ISETP.NE.AND P0, PT, R16, -0x29a, PT ;  /* 0xfffffd661000780c */ /* 0x004fda0003f05270 */
[----:B------:R-:W-:Y:S05]  /*06c0*/  @P0 BRA `(.L_x_14) ;  /* 0x00000000007c0947 */ /* 0x000fea0003800000 */
[----:B0-----:R-:W-:-:S06]  /*06d0*/  IMAD.WIDE.U32 R16, R13, 0x8, R2 ;  /* 0x000000080d107825 */ /* 0x001fcc00078e0002 */
[----:B------:R-:W2:Y:S01]  /*06e0*/  LDG.E.64 R16, desc[UR4][R16.64] ;  /* 0x0000000410107981 */ /* 0x000ea2000c1e1b00 */
[----:B------:R-:W-:-:S04]  /*06f0*/  VIADD R19, R13, 0x1 ;  /* 0x000000010d137836 */ /* 0x000fc80000000000 */
[----:B------:R-:W-:-:S06]  /*0700*/  IMAD.WIDE.U32 R18, R19, 0x8, R2 ;  /* 0x0000000813127825 */ /* 0x000fcc00078e0002 */
[----:B------:R-:W3:Y:S01]  /*0710*/  LDG.E.64 R18, desc[UR4][R18.64] ;  /* 0x0000000412127981 */ /* 0x000ee2000c1e1b00 */
[----:B------:R-:W-:-:S04]  /*0720*/  VIADD R21, R13, 0x2 ;  /* 0x000000020d157836 */ /* 0x000fc80000000000 */
[----:B------:R-:W-:-:S06]  /*0730*/  IMAD.WIDE.U32 R20, R21, 0x8, R2 ;  /* 0x0000000815147825 */ /* 0x000fcc00078e0002 */
[----:B------:R-:W4:Y:S01]  /*0740*/  LDG.E.64 R20, desc[UR4][R20.64] ;  /* 0x0000000414147981 */ /* 0x000f22000c1e1b00 */
[----:B------:R-:W-:-:S04]  /*0750*/  VIADD R23, R13, 0x3 ;  /* 0x000000030d177836 */ /* 0x000fc80000000000 */
[----:B------:R-:W-:-:S06]  /*0760*/  IMAD.WIDE.U32 R22, R23, 0x8, R2 ;  /* 0x0000000817167825 */ /* 0x000fcc00078e0002 */
        /* <DEDUP_REMOVED lines=21> */
.L_x_14:
[----:B------:R-:W-:Y:S05]  /*08c0*/  BSYNC.RECONVERGENT B3 ;  /* 0x0000000000037941 */ /* 0x000fea0003800200 */
.L_x_13:
[----:B------:R-:W-:Y:S05]  /*08d0*/  @P4 BREAK.RELIABLE B2 ;  /* 0x0000000000024942 */ /* 0x000fea0003800100 */
[----:B------:R-:W-:Y:S05]  /*08e0*/  @P4 BRA `(.L_x_15) ;  /* 0x0000000000784947 */ /* 0x000fea0003800000 */
.L_x_12:
[----:B------:R-:W-:Y:S05]  /*08f0*/  BSYNC.RELIABLE B2 ;  /* 0x0000000000027941 */ /* 0x000fea0003800100 */
.L_x_11:
        /* <DEDUP_REMOVED lines=29> */
.L_x_15:
[----:B------:R-:W-:Y:S05]  /*0ad0*/  BSYNC.RECONVERGENT B1 ;  /* 0x0000000000017941 */ /* 0x000fea0003800200 */
.L_x_10:
[----:B------:R-:W-:Y:S01]  /*0ae0*/  UMOV UR6, 0x47ae147b ;  /* 0x47ae147b00067882 */ /* 0x000fe20000000000 */
[----:B------:R-:W-:Y:S02]  /*0af0*/  UMOV UR7, 0x3f847ae1 ;  /* 0x3f847ae100077882 */ /* 0x000fe40000000000 */
[----:B------:R-:W-:-:S06]  /*0b00*/  DSETP.GT.AND P0, PT, R8, UR6, PT ;  /* 0x0000000608007e2a */ /* 0x000fcc000bf04000 */
[----:B------:R-:W-:-:S13]  /*0b10*/  ISETP.EQ.OR P0, PT, R10, RZ, !P0 ;  /* 0x000000ff0a00720c */ /* 0x000fda0004702670 */
[----:B------:R-:W1:Y:S01]  /*0b20*/  @!P0 LDC.64 R18, c[0x0][0x380] ;  /* 0x0000e000ff128b82 */ /* 0x000e620000000a00 */
[----:B------:R-:W-:Y:S01]  /*0b30*/  @!P0 IMAD.MOV.U32 R16, RZ, RZ, -0x33333333 ;  /* 0xcccccccdff108424 */ /* 0x000fe200078e00ff */
[----:B------:R-:W-:Y:S01]  /*0b40*/  @!P0 IADD3 R21, PT, PT, R10, 0x18, R13 ;  /* 0x000000180a158810 */ /* 0x000fe20007ffe00d */
[----:B------:R-:W-:Y:S02]  /*0b50*/  @!P0 IMAD.MOV.U32 R17, RZ, RZ, 0x3feccccc ;  /* 0x3fecccccff118424 */ /* 0x000fe400078e00ff */
[----:B------:R-:W-:-:S04]  /*0b60*/  @!P0 IMAD.MOV.U32 R23, RZ, RZ, -0x1 ;  /* 0xffffffffff178424 */ /* 0x000fc800078e00ff */
[----:B------:R-:W-:Y:S01]  /*0b70*/  @!P0 DMUL R8, R8, R16 ;  /* 0x0000001008088228 */ /* 0x000fe20000000000 */
[----:B------:R2:W-:Y:S01]  /*0b80*/  @!P0 STG.E desc[UR4][R6.64], R23 ;  /* 0x0000001706008986 */ /* 0x0005e2000c101904 */
[----:B-1----:R-:W-:-:S05]  /*0b90*/  @!P0 IMAD.WIDE R16, R21, 0x8, R18 ;  /* 0x0000000815108825 */ /* 0x002fca00078e0212 */
[----:B------:R2:W-:Y:S04]  /*0ba0*/  @!P0 STG.E.64 desc[UR4][R16.64], R8 ;  /* 0x0000000810008986 */ /* 0x0005e8000c101b04 */
.L_x_3:
[----:B------:R-:W-:Y:S05]  /*0bb0*/  BSYNC.RECONVERGENT B0 ;  /* 0x0000000000007941 */ /* 0x000fea0003800200 */
.L_x_2:
[----:B------:R-:W-:Y:S02]  /*0bc0*/  VIADD R11, R11, 0x1 ;  /* 0x000000010b0b7836 */ /* 0x000fe40000000000 */
[----:B------:R-:W-:Y:S02]  /*0bd0*/  VIADD R13, R13, 0x5 ;  /* 0x000000050d0d7836 */ /* 0x000fe40000000000 */
[----:B------:R-:W-:Y:S01]  /*0be0*/  VIADD R15, R15, 0x1 ;  /* 0x000000010f0f7836 */ /* 0x000fe20000000000 */
[----:B------:R-:W-:Y:S06]  /*0bf0*/  @P3 BRA `(.L_x_16) ;  /* 0xfffffff400483947 */ /* 0x000fec000383ffff */
[----:B------:R-:W-:Y:S05]  /*0c00*/  EXIT ;  /* 0x000000000000794d */ /* 0x000fea0003800000 */
.L_x_17:
        /* <DEDUP_REMOVED lines=15> */
.L_x_33:


//--------------------- .text._Z24test_update_default_easyPi --------------------------
	.section	.text._Z24test_update_default_easyPi,"ax",@progbits
	.align	128
        .global         _Z24test_update_default_easyPi
        .type           _Z24test_update_default_easyPi,@function
        .size           _Z24test_update_default_easyPi,(.L_x_34 - _Z24test_update_default_easyPi)
        .other          _Z24test_update_default_easyPi,@"STO_CUDA_ENTRY STV_DEFAULT"
_Z24test_update_default_easyPi:
.text._Z24test_update_default_easyPi:
[----:B------:R-:W-:Y:S01]  /*0000*/  LDC R1, c[0x0][0x37c] ;  /* 0x0000df00ff017b82 */ /* 0x000fe20000000800 */
[----:B------:R-:W0:Y:S01]  /*0010*/  S2R R5, SR_CTAID.X ;  /* 0x0000000000057919 */ /* 0x000e220000002500 */
[----:B------:R-:W0:Y:S01]  /*0020*/  LDCU UR4, c[0x0][0x360] ;  /* 0x00006c00ff0477ac */ /* 0x000e220008000800 */
[----:B------:R-:W0:Y:S02]  /*0030*/  S2R R0, SR_TID.X ;  /* 0x0000000000007919 */ /* 0x000e240000002100 */
[----:B0-----:R-:W-:-:S05]  /*0040*/  IMAD R5, R5, UR4, R0 ;  /* 0x0000000405057c24 */ /* 0x001fca000f8e0200 */
[----:B------:R-:W-:-:S13]  /*0050*/  ISETP.GT.AND P0, PT, R5, 0x18, PT ;  /* 0x000000180500780c */ /* 0x000fda0003f04270 */
[----:B------:R-:W-:Y:S05]  /*0060*/  @P0 EXIT ;  /* 0x000000000000094d */ /* 0x000fea0003800000 */
[----:B------:R-:W0:Y:S01]  /*0070*/  LDC.64 R2, c[0x0][0x380] ;  /* 0x0000e000ff027b82 */ /* 0x000e220000000a00 */
[----:B------:R-:W1:Y:S01]  /*0080*/  LDCU.64 UR4, c[0x0][0x358] ;  /* 0x00006b00ff0477ac */ /* 0x000e620008000a00 */
[----:B0-----:R-:W-:-:S05]  /*0090*/  IMAD.WIDE R2, R5, 0x4, R2 ;  /* 0x0000000405027825 */ /* 0x001fca00078e0202 */
[----:B-1----:R-:W2:Y:S02]  /*00a0*/  LDG.E R4, desc[UR4][R2.64] ;  /* 0x0000000402047981 */ /* 0x002ea4000c1e1900 */
[----:B--2---:R-:W-:-:S04]  /*00b0*/  ISETP.NE.AND P0, PT, R4, -0x29a, PT ;  /* 0xfffffd660400780c */ /* 0x004fc80003f05270 */
[----:B------:R-:W-:-:S04]  /*00c0*/  SEL R0, R4, 0x29a, P0 ;  /* 0x0000029a04007807 */ /* 0x000fc80000000000 */
[----:B------:R-:W-:-:S04]  /*00d0*/  ISETP.NE.AND P1, PT, R0, -0x1, PT ;  /* 0xffffffff0000780c */ /* 0x000fc80003f25270 */
[----:B------:R-:W-:Y:S02]  /*00e0*/  ISETP.EQ.OR P0, PT, R4, -0x29a, !P1 ;  /* 0xfffffd660400780c */ /* 0x000fe40004f02670 */
[----:B------:R-:W-:-:S11]  /*00f0*/  SEL R5, R0, 0xfffffd66, P1 ;  /* 0xfffffd6600057807 */ /* 0x000fd60000800000 */
[----:B------:R-:W-:Y:S05]  /*0100*/  @!P0 EXIT ;  /* 0x000000000000894d */ /* 0x000fea0003800000 */
[----:B------:R-:W-:Y:S01]  /*0110*/  STG.E desc[UR4][R2.64], R5 ;  /* 0x0000000502007986 */ /* 0x000fe2000c101904 */
[----:B------:R-:W-:Y:S05]  /*0120*/  EXIT ;  /* 0x000000000000794d */ /* 0x000fea0003800000 */
.L_x_18:
        /* <DEDUP_REMOVED lines=13> */
.L_x_34:


//--------------------- .text._Z17test_default_easyPdPi --------------------------
	.section	.text._Z17test_default_easyPdPi,"ax",@progbits
	.align	128
        .global         _Z17test_default_easyPdPi
        .type           _Z17test_default_easyPdPi,@function
        .size           _Z17test_default_easyPdPi,(.L_x_35 - _Z17test_default_easyPdPi)
        .other          _Z17test_default_easyPdPi,@"STO_CUDA_ENTRY STV_DEFAULT"
_Z17test_default_easyPdPi:
.text._Z17test_default_easyPdPi:
        /* <DEDUP_REMOVED lines=11> */
[----:B--2---:R-:W-:-:S13]  /*00b0*/  ISETP.NE.AND P0, PT, R4, RZ, PT ;  /* 0x000000ff0400720c */ /* 0x004fda0003f05270 */
[----:B------:R-:W-:Y:S05]  /*00c0*/  @P0 EXIT ;  /* 0x000000000000094d */ /* 0x000fea0003800000 */
[----:B------:R-:W-:Y:S01]  /*00d0*/  IMAD.HI R4, R0, 0x66666667, RZ ;  /* 0x6666666700047827 */ /* 0x000fe200078e02ff */
[----:B------:R-:W-:Y:S04]  /*00e0*/  BSSY.RECONVERGENT B1, `(.L_x_19) ;  /* 0x0000048000017945 */ /* 0x000fe80003800200 */
[----:B------:R-:W-:Y:S01]  /*00f0*/  BSSY.RELIABLE B0, `(.L_x_20) ;  /* 0x0000028000007945 */ /* 0x000fe20003800100 */
[----:B------:R-:W-:Y:S01]  /*0100*/  IMAD.MOV.U32 R9, RZ, RZ, RZ ;  /* 0x000000ffff097224 */ /* 0x000fe200078e00ff */
        /* <DEDUP_REMOVED lines=8> */
[----:B------:R-:W-:Y:S02]  /*0190*/  ISETP.NE.AND P0, PT, R8, 0x4, PT ;  /* 0x000000040800780c */ /* 0x000fe40003f05270 */
[----:B--2---:R-:W-:-:S13]  /*01a0*/  ISETP.NE.AND P1, PT, R10, -0x29a, PT ;  /* 0xfffffd660a00780c */ /* 0x004fda0003f25270 */
[----:B------:R-:W-:Y:S05]  /*01b0*/  @P1 BRA `(.L_x_23) ;  /* 0x0000000000601947 */ /* 0x000fea0003800000 */
[----:B------:R-:W0:Y:S01]  /*01c0*/  LDC.64 R4, c[0x0][0x380] ;  /* 0x0000e000ff047b82 */ /* 0x000e220000000a00 */
[----:B------:R-:W-:-:S04]  /*01d0*/  IMAD.MOV.U32 R9, RZ, RZ, 0x5 ;  /* 0x00000005ff097424 */ /* 0x000fc800078e00ff */
[----:B------:R-:W-:-:S04]  /*01e0*/  IMAD R9, R0, R9, -0x4 ;  /* 0xfffffffc00097424 */ /* 0x000fc800078e0209 */
        /* <DEDUP_REMOVED lines=21> */
.L_x_23:
[----:B------:R-:W-:Y:S05]  /*0340*/  BSYNC.RECONVERGENT B2 ;  /* 0x0000000000027941 */ /* 0x000fea0003800200 */
.L_x_22:
[----:B------:R-:W-:Y:S05]  /*0350*/  @!P0 BREAK.RELIABLE B0 ;  /* 0x0000000000008942 */ /* 0x000fea0003800100 */
[----:B------:R-:W-:Y:S05]  /*0360*/  @!P0 BRA `(.L_x_24) ;  /* 0x00000000007c8947 */ /* 0x000fea0003800000 */
.L_x_21:
[----:B------:R-:W-:Y:S05]  /*0370*/  BSYNC.RELIABLE B0 ;  /* 0x0000000000007941 */ /* 0x000fea0003800100 */
.L_x_20:
[----:B------:R-:W2:Y:S02]  /*0380*/  LDG.E R8, desc[UR4][R2.64+0x4] ;  /* 0x0000040402087981 */ /* 0x000ea4000c1e1900 */
[----:B--2---:R-:W-:-:S13]  /*0390*/  ISETP.NE.AND P0, PT, R8, -0x29a, PT ;  /* 0xfffffd660800780c */ /* 0x004fda0003f05270 */
[----:B------:R-:W-:Y:S05]  /*03a0*/  @P0 BRA `(.L_x_24) ;  /* 0x00000000006c0947 */ /* 0x000fea0003800000 */
[----:B------:R-:W0:Y:S01]  /*03b0*/  LDC.64 R12, c[0x0][0x380] ;  /* 0x0000e000ff0c7b82 */ /* 0x000e220000000a00 */
[----:B------:R-:W-:-:S04]  /*03c0*/  IMAD R11, R0, 0x5, RZ ;  /* 0x00000005000b7824 */ /* 0x000fc800078e02ff */
        /* <DEDUP_REMOVED lines=25> */
.L_x_24:
[----:B------:R-:W-:Y:S05]  /*0560*/  BSYNC.RECONVERGENT B1 ;  /* 0x0000000000017941 */ /* 0x000fea0003800200 */
.L_x_19:
[----:B------:R-:W-:Y:S05]  /*0570*/  WARPSYNC.ALL ;  /* 0x0000000000007948 */ /* 0x000fea0003800000 */
[----:B------:R-:W-:Y:S01]  /*0580*/  ISETP.GE.AND P0, PT, R0, 0x5, PT ;  /* 0x000000050000780c */ /* 0x000fe20003f06270 */
[----:B------:R-:W-:Y:S04]  /*0590*/  BSSY.RECONVERGENT B1, `(.L_x_25) ;  /* 0x000004e000017945 */ /* 0x000fe80003800200 */
[----:B------:R-:W-:Y:S08]  /*05a0*/  BSSY.RELIABLE B2, `(.L_x_26) ;  /* 0x000002e000027945 */ /* 0x000ff00003800100 */
[----:B------:R-:W-:Y:S05]  /*05b0*/  @!P0 BRA `(.L_x_27) ;  /* 0x0000000000b08947 */ /* 0x000fea0003800000 */
[----:B------:R-:W-:-:S04]  /*05c0*/  VIADD R11, R0, 0xfffffffb ;  /* 0xfffffffb000b7836 */ /* 0x000fc80000000000 */
[----:B------:R-:W-:-:S06]  /*05d0*/  IMAD.WIDE.U32 R6, R11, 0x4, R6 ;  /* 0x000000040b067825 */ /* 0x000fcc00078e0006 */
[----:B------:R-:W2:Y:S01]  /*05e0*/  LDG.E R6, desc[UR4][R6.64] ;  /* 0x0000000406067981 */ /* 0x000ea2000c1e1900 */
[----:B------:R-:W-:Y:S01]  /*05f0*/  BSSY.RECONVERGENT B3, `(.L_x_28) ;  /* 0x0000026000037945 */ /* 0x000fe20003800200 */
[----:B------:R-:W-:Y:S02]  /*0600*/  ISETP.GT.U32.AND P3, PT, R0, 0x13, PT ;  /* 0x000000130000780c */ /* 0x000fe40003f64070 */
[----:B--2---:R-:W-:-:S13]  /*0610*/  ISETP.NE.AND P0, PT, R6, -0x29a, PT ;  /* 0xfffffd660600780c */ /* 0x004fda0003f05270 */
[----:B------:R-:W-:Y:S05]  /*0620*/  @P0 BRA `(.L_x_29) ;  /* 0x0000000000880947 */ /* 0x000fea0003800000 */
[----:B------:R-:W0:Y:S01]  /*0630*/  LDC.64 R10, c[0x0][0x380] ;  /* 0x0000e000ff0a7b82 */ /* 0x000e220000000a00 */
[----:B------:R-:W-:-:S04]  /*0640*/  IMAD R17, R0, 0x5, RZ ;  /* 0x0000000500117824 */ /* 0x000fc800078e02ff */
[C---:B------:R-:W-:Y:S02]  /*0650*/  VIADD R7, R17.reuse, 0xffffffe8 ;  /* 0xffffffe811077836 */ /* 0x040fe40000000000 */
[----:B------:R-:W-:Y:S02]  /*0660*/  VIADD R13, R17, 0xffffffe9 ;  /* 0xffffffe9110d7836 */ /* 0x000fe40000000000 */
[----:B0-----:R-:W-:-:S06]  /*0670*/  IMAD.WIDE.U32 R6, R7, 0x8, R10 ;  /* 0x0000000807067825 */ /* 0x001fcc00078e000a */
[----:B------:R-:W2:Y:S01]  /*0680*/  LDG.E.64 R6, desc[UR4][R6.64] ;  /* 0x0000000406067981 */ /* 0x000ea2000c1e1b00 */
        /* <DEDUP_REMOVED lines=28> */
.L_x_29:
[----:B------:R-:W-:Y:S05]  /*0850*/  BSYNC.RECONVERGENT B3 ;  /* 0x0000000000037941 */ /* 0x000fea0003800200 */
.L_x_28:
[----:B------:R-:W-:Y:S05]  /*0860*/  @P3 BREAK.RELIABLE B2 ;  /* 0x0000000000023942 */ /* 0x000fea0003800100 */
[----:B------:R-:W-:Y:S05]  /*0870*/  @P3 BRA `(.L_x_30) ;  /* 0x00000000007c3947 */ /* 0x000fea0003800000 */
.L_x_27:
[----:B------:R-:W-:Y:S05]  /*0880*/  BSYNC.RELIABLE B2 ;  /* 0x0000000000027941 */ /* 0x000fea0003800100 */
.L_x_26:
        /* <DEDUP_REMOVED lines=30> */
.L_x_30:
[----:B------:R-:W-:Y:S05]  /*0a70*/  BSYNC.RECONVERGENT B1 ;  /* 0x0000000000017941 */ /* 0x000fea0003800200 */
.L_x_25:
[----:B------:R-:W-:Y:S05]  /*0a80*/  WARPSYNC.ALL ;  /* 0x0000000000007948 */ /* 0x000fea0003800000 */
[----:B------:R-:W-:Y:S01]  /*0a90*/  UMOV UR6, 0x47ae147b ;  /* 0x47ae147b00067882 */ /* 0x000fe20000000000 */
[----:B------:R-:W-:Y:S02]  /*0aa0*/  UMOV UR7, 0x3f847ae1 ;  /* 0x3f847ae100077882 */ /* 0x000fe40000000000 */
[----:B------:R-:W-:-:S06]  /*0ab0*/  DSETP.GT.AND P0, PT, R4, UR6, PT ;  /* 0x0000000604007e2a */ /* 0x000fcc000bf04000 */
[----:B------:R-:W-:-:S13]  /*0ac0*/  ISETP.EQ.OR P0, PT, R9, RZ, !P0 ;  /* 0x000000ff0900720c */ /* 0x000fda0004702670 */
[----:B------:R-:W-:Y:S05]  /*0ad0*/  @P0 EXIT ;  /* 0x000000000000094d */ /* 0x000fea0003800000 */
[----:B------:R-:W0:Y:S01]  /*0ae0*/  LDC.64 R6, c[0x0][0x380] ;  /* 0x0000e000ff067b82 */ /* 0x000e220000000a00 */
[----:B------:R-:W-:Y:S01]  /*0af0*/  IMAD R9, R0, 0x5, R9 ;  /* 0x0000000500097824 */ /* 0x000fe200078e0209 */
[----:B------:R-:W-:Y:S01]  /*0b00*/  UMOV UR6, 0xcccccccd ;  /* 0xcccccccd00067882 */ /* 0x000fe20000000000 */
[----:B------:R-:W-:Y:S01]  /*0b10*/  UMOV UR7, 0x3feccccc ;  /* 0x3feccccc00077882 */ /* 0x000fe20000000000 */
[----:B------:R-:W-:Y:S01]  /*0b20*/  IMAD.MOV.U32 R11, RZ, RZ, -0x1 ;  /* 0xffffffffff0b7424 */ /* 0x000fe200078e00ff */
[----:B------:R-:W-:-:S04]  /*0b30*/  DMUL R4, R4, UR6 ;  /* 0x0000000604047c28 */ /* 0x000fc80008000000 */
[----:B------:R-:W-:Y:S01]  /*0b40*/  STG.E desc[UR4][R2.64], R11 ;  /* 0x0000000b02007986 */ /* 0x000fe2000c101904 */
[----:B0-----:R-:W-:-:S05]  /*0b50*/  IMAD.WIDE R6, R9, 0x8, R6 ;  /* 0x0000000809067825 */ /* 0x001fca00078e0206 */
[----:B------:R-:W-:Y:S01]  /*0b60*/  STG.E.64 desc[UR4][R6.64], R4 ;  /* 0x0000000406007986 */ /* 0x000fe2000c101b04 */
[----:B------:R-:W-:Y:S05]  /*0b70*/  EXIT ;  /* 0x000000000000794d */ /* 0x000fea0003800000 */
.L_x_31:
        /* <DEDUP_REMOVED lines=16> */
.L_x_35:


//--------------------- .nv.shared.reserved.0     --------------------------
	.section	.nv.shared.reserved.0,"aw",@nobits
	.weak		__nv_reservedSMEM_offset_0_alias
	.size		__nv_reservedSMEM_offset_0_alias, 0, 64
	.other		__nv_reservedSMEM_offset_0_alias,@"STO_CUDA_RESERVED_SHARED STV_DEFAULT"
__nv_reservedSMEM_offset_0_alias:
	.zero		0
	.zero		64


//--------------------- .nv.constant0._Z24test_update_default_hardPi --------------------------
	.section	.nv.constant0._Z24test_update_default_hardPi,"a",@progbits
	.sectionflags	@""
	.align	4
.nv.constant0._Z24test_update_default_hardPi:
	.zero		904


//--------------------- .nv.constant0._Z17test_default_hardPdPi --------------------------
	.section	.nv.constant0._Z17test_default_hardPdPi,"a",@progbits
	.sectionflags	@""
	.align	4
.nv.constant0._Z17test_default_hardPdPi:
	.zero		912


//--------------------- .nv.constant0._Z24test_update_default_easyPi --------------------------
	.section	.nv.constant0._Z24test_update_default_easyPi,"a",@progbits
	.sectionflags	@""
	.align	4
.nv.constant0._Z24test_update_default_easyPi:
	.zero		904


//--------------------- .nv.constant0._Z17test_default_easyPdPi --------------------------
	.section	.nv.constant0._Z17test_default_easyPdPi,"a",@progbits
	.sectionflags	@""
	.align	4
.nv.constant0._Z17test_default_easyPdPi:
	.zero		912


//--------------------- SYMBOLS --------------------------

	.type		.nv.reservedSmem.offset0,@object
	.size		.nv.reservedSmem.offset0,0x4
